//
// Generated by NVIDIA NVVM Compiler
//
// Compiler Build ID: CL-36424714
// Cuda compilation tools, release 13.0, V13.0.88
// Based on NVVM 20.0.0
//

.version 9.0
.target sm_100
.address_size 64

	// .globl	_Z12naive_kernelv

.visible .entry _Z12naive_kernelv()
{


	ret;

}
	// .globl	_Z12shmem_kernelv
.visible .entry _Z12shmem_kernelv()
{


	ret;

}
	// .globl	_Z10opt_kernelv
.visible .entry _Z10opt_kernelv()
{


	ret;

}
	// .globl	_Z13pinned_kernelv
.visible .entry _Z13pinned_kernelv()
{


	ret;

}


// ===== COMPILED SASS (sm_100) =====

	.target	sm_100

	.elftype	@"ET_EXEC"


//--------------------- .note.nv.tkinfo           --------------------------
	.section	.note.nv.tkinfo,"",@"SHT_NOTE"
	.sectionflags	@"SHF_NOTE_NV_TKINFO"
	.tkinfo
        /*0018*/ 	.word	0x00000002
        /*0030*/ 	.string	""
        /*0030*/ 	.string	"ptxas"
        /*0030*/ 	.string	"Cuda compilation tools, release 13.0, V13.0.88"
        /*0030*/ 	.string	"Build cuda_13.0.r13.0/compiler.36424714_0"
        /*0030*/ 	.string	"-arch sm_100 -m 64 "



//--------------------- .note.nv.cuinfo           --------------------------
	.section	.note.nv.cuinfo,"",@"SHT_NOTE"
	.sectionflags	@"SHF_NOTE_NV_CUINFO"
        /*0018*/ 	.short	0x0002
        /*001a*/ 	.short	0x0064
        /*001c*/ 	.short	0x0082
	.zero		2


//--------------------- .nv.info                  --------------------------
	.section	.nv.info,"",@"SHT_CUDA_INFO"
	.align	4


	//----- nvinfo : EIATTR_REGCOUNT
	.align		4
        /*0000*/ 	.byte	0x04, 0x2f
        /*0002*/ 	.short	(.L_1 - .L_0)
	.align		4
.L_0:
        /*0004*/ 	.word	index@(_Z12naive_kernelv)
        /*0008*/ 	.word	0x00000004


	//----- nvinfo : EIATTR_FRAME_SIZE
	.align		4
.L_1:
        /*000c*/ 	.byte	0x04, 0x11
        /*000e*/ 	.short	(.L_3 - .L_2)
	.align		4
.L_2:
        /*0010*/ 	.word	index@(_Z12naive_kernelv)
        /*0014*/ 	.word	0x00000000


	//----- nvinfo : EIATTR_REGCOUNT
	.align		4
.L_3:
        /*0018*/ 	.byte	0x04, 0x2f
        /*001a*/ 	.short	(.L_5 - .L_4)
	.align		4
.L_4:
        /*001c*/ 	.word	index@(_Z12shmem_kernelv)
        /*0020*/ 	.word	0x00000004


	//----- nvinfo : EIATTR_FRAME_SIZE
	.align		4
.L_5:
        /*0024*/ 	.byte	0x04, 0x11
        /*0026*/ 	.short	(.L_7 - .L_6)
	.align		4
.L_6:
        /*0028*/ 	.word	index@(_Z12shmem_kernelv)
        /*002c*/ 	.word	0x00000000


	//----- nvinfo : EIATTR_REGCOUNT
	.align		4
.L_7:
        /*0030*/ 	.byte	0x04, 0x2f
        /*0032*/ 	.short	(.L_9 - .L_8)
	.align		4
.L_8:
        /*0034*/ 	.word	index@(_Z10opt_kernelv)
        /*0038*/ 	.word	0x00000004


	//----- nvinfo : EIATTR_FRAME_SIZE
	.align		4
.L_9:
        /*003c*/ 	.byte	0x04, 0x11
        /*003e*/ 	.short	(.L_11 - .L_10)
	.align		4
.L_10:
        /*0040*/ 	.word	index@(_Z10opt_kernelv)
        /*0044*/ 	.word	0x00000000


	//----- nvinfo : EIATTR_REGCOUNT
	.align		4
.L_11:
        /*0048*/ 	.byte	0x04, 0x2f
        /*004a*/ 	.short	(.L_13 - .L_12)
	.align		4
.L_12:
        /*004c*/ 	.word	index@(_Z13pinned_kernelv)
        /*0050*/ 	.word	0x00000004


	//----- nvinfo : EIATTR_FRAME_SIZE
	.align		4
.L_13:
        /*0054*/ 	.byte	0x04, 0x11
        /*0056*/ 	.short	(.L_15 - .L_14)
	.align		4
.L_14:
        /*0058*/ 	.word	index@(_Z13pinned_kernelv)
        /*005c*/ 	.word	0x00000000


	//----- nvinfo : EIATTR_MIN_STACK_SIZE
	.align		4
.L_15:
        /*0060*/ 	.byte	0x04, 0x12
        /*0062*/ 	.short	(.L_17 - .L_16)
	.align		4
.L_16:
        /*0064*/ 	.word	index@(_Z13pinned_kernelv)
        /*0068*/ 	.word	0x00000000


	//----- nvinfo : EIATTR_MIN_STACK_SIZE
	.align		4
.L_17:
        /*006c*/ 	.byte	0x04, 0x12
        /*006e*/ 	.short	(.L_19 - .L_18)
	.align		4
.L_18:
        /*0070*/ 	.word	index@(_Z10opt_kernelv)
        /*0074*/ 	.word	0x00000000


	//----- nvinfo : EIATTR_MIN_STACK_SIZE
	.align		4
.L_19:
        /*0078*/ 	.byte	0x04, 0x12
        /*007a*/ 	.short	(.L_21 - .L_20)
	.align		4
.L_20:
        /*007c*/ 	.word	index@(_Z12shmem_kernelv)
        /*0080*/ 	.word	0x00000000


	//----- nvinfo : EIATTR_MIN_STACK_SIZE
	.align		4
.L_21:
        /*0084*/ 	.byte	0x04, 0x12
        /*0086*/ 	.short	(.L_23 - .L_22)
	.align		4
.L_22:
        /*0088*/ 	.word	index@(_Z12naive_kernelv)
        /*008c*/ 	.word	0x00000000
.L_23:


//--------------------- .nv.compat                --------------------------
	.section	.nv.compat,"",@"SHT_CUDA_COMPAT_INFO"
	.align	4
        /*0000*/ 	.byte	0x02, 0x09, 0x00, 0x00, 0x02, 0x02, 0x01, 0x00, 0x02, 0x05, 0x05, 0x00, 0x03, 0x07, 0x01, 0x01
        /*0010*/ 	.byte	0x02, 0x03, 0x00, 0x00, 0x02, 0x06, 0x01, 0x00, 0x04, 0x0b, 0x08, 0x00, 0x09, 0x00, 0x00, 0x00
        /*0020*/ 	.byte	0x00, 0x00, 0x00, 0x00


//--------------------- .nv.info._Z13pinned_kernelv --------------------------
	.section	.nv.info._Z13pinned_kernelv,"",@"SHT_CUDA_INFO"
	.sectionflags	@""
	.align	4


	//----- nvinfo : EIATTR_CUDA_API_VERSION
	.align		4
        /*0000*/ 	.byte	0x04, 0x37
        /*0002*/ 	.short	(.L_25 - .L_24)
.L_24:
        /*0004*/ 	.word	0x00000082


	//----- nvinfo : EIATTR_SPARSE_MMA_MASK
	.align		4
.L_25:
        /*0008*/ 	.byte	0x03, 0x50
        /*000a*/ 	.short	0x0000


	//----- nvinfo : EIATTR_MAXREG_COUNT
	.align		4
        /*000c*/ 	.byte	0x03, 0x1b
        /*000e*/ 	.short	0x00ff


	//----- nvinfo : EIATTR_MERCURY_ISA_VERSION
	.align		4
        /*0010*/ 	.byte	0x03, 0x5f
        /*0012*/ 	.short	0x0101


	//----- nvinfo : EIATTR_VRC_CTA_INIT_COUNT
	.align		4
        /*0014*/ 	.byte	0x02, 0x4a
	.zero		1
	.zero		1


	//----- nvinfo : EIATTR_EXIT_INSTR_OFFSETS
	.align		4
        /*0018*/ 	.byte	0x04, 0x1c
        /*001a*/ 	.short	(.L_27 - .L_26)


	//   ....[0]....
.L_26:
        /*001c*/ 	.word	0x00000010


	//----- nvinfo : EIATTR_SW_WAR
	.align		4
.L_27:
        /*0020*/ 	.byte	0x04, 0x36
        /*0022*/ 	.short	(.L_29 - .L_28)
.L_28:
        /*0024*/ 	.word	0x00000008
.L_29:


//--------------------- .nv.info._Z10opt_kernelv  --------------------------
	.section	.nv.info._Z10opt_kernelv,"",@"SHT_CUDA_INFO"
	.sectionflags	@""
	.align	4


	//----- nvinfo : EIATTR_CUDA_API_VERSION
	.align		4
        /*0000*/ 	.byte	0x04, 0x37
        /*0002*/ 	.short	(.L_31 - .L_30)
.L_30:
        /*0004*/ 	.word	0x00000082


	//----- nvinfo : EIATTR_SPARSE_MMA_MASK
	.align		4
.L_31:
        /*0008*/ 	.byte	0x03, 0x50
        /*000a*/ 	.short	0x0000


	//----- nvinfo : EIATTR_MAXREG_COUNT
	.align		4
        /*000c*/ 	.byte	0x03, 0x1b
        /*000e*/ 	.short	0x00ff


	//----- nvinfo : EIATTR_MERCURY_ISA_VERSION
	.align		4
        /*0010*/ 	.byte	0x03, 0x5f
        /*0012*/ 	.short	0x0101


	//----- nvinfo : EIATTR_VRC_CTA_INIT_COUNT
	.align		4
        /*0014*/ 	.byte	0x02, 0x4a
	.zero		1
	.zero		1


	//----- nvinfo : EIATTR_EXIT_INSTR_OFFSETS
	.align		4
        /*0018*/ 	.byte	0x04, 0x1c
        /*001a*/ 	.short	(.L_33 - .L_32)


	//   ....[0]....
.L_32:
        /*001c*/ 	.word	0x00000010


	//----- nvinfo : EIATTR_SW_WAR
	.align		4
.L_33:
        /*0020*/ 	.byte	0x04, 0x36
        /*0022*/ 	.short	(.L_35 - .L_34)
.L_34:
        /*0024*/ 	.word	0x00000008
.L_35:


//--------------------- .nv.info._Z12shmem_kernelv --------------------------
	.section	.nv.info._Z12shmem_kernelv,"",@"SHT_CUDA_INFO"
	.sectionflags	@""
	.align	4


	//----- nvinfo : EIATTR_CUDA_API_VERSION
	.align		4
        /*0000*/ 	.byte	0x04, 0x37
        /*0002*/ 	.short	(.L_37 - .L_36)
.L_36:
        /*0004*/ 	.word	0x00000082


	//----- nvinfo : EIATTR_SPARSE_MMA_MASK
	.align		4
.L_37:
        /*0008*/ 	.byte	0x03, 0x50
        /*000a*/ 	.short	0x0000


	//----- nvinfo : EIATTR_MAXREG_COUNT
	.align		4
        /*000c*/ 	.byte	0x03, 0x1b
        /*000e*/ 	.short	0x00ff


	//----- nvinfo : EIATTR_MERCURY_ISA_VERSION
	.align		4
        /*0010*/ 	.byte	0x03, 0x5f
        /*0012*/ 	.short	0x0101


	//----- nvinfo : EIATTR_VRC_CTA_INIT_COUNT
	.align		4
        /*0014*/ 	.byte	0x02, 0x4a
	.zero		1
	.zero		1


	//----- nvinfo : EIATTR_EXIT_INSTR_OFFSETS
	.align		4
        /*0018*/ 	.byte	0x04, 0x1c
        /*001a*/ 	.short	(.L_39 - .L_38)


	//   ....[0]....
.L_38:
        /*001c*/ 	.word	0x00000010


	//----- nvinfo : EIATTR_SW_WAR
	.align		4
.L_39:
        /*0020*/ 	.byte	0x04, 0x36
        /*0022*/ 	.short	(.L_41 - .L_40)
.L_40:
        /*0024*/ 	.word	0x00000008
.L_41:


//--------------------- .nv.info._Z12naive_kernelv --------------------------
	.section	.nv.info._Z12naive_kernelv,"",@"SHT_CUDA_INFO"
	.sectionflags	@""
	.align	4


	//----- nvinfo : EIATTR_CUDA_API_VERSION
	.align		4
        /*0000*/ 	.byte	0x04, 0x37
        /*0002*/ 	.short	(.L_43 - .L_42)
.L_42:
        /*0004*/ 	.word	0x00000082


	//----- nvinfo : EIATTR_SPARSE_MMA_MASK
	.align		4
.L_43:
        /*0008*/ 	.byte	0x03, 0x50
        /*000a*/ 	.short	0x0000


	//----- nvinfo : EIATTR_MAXREG_COUNT
	.align		4
        /*000c*/ 	.byte	0x03, 0x1b
        /*000e*/ 	.short	0x00ff


	//----- nvinfo : EIATTR_MERCURY_ISA_VERSION
	.align		4
        /*0010*/ 	.byte	0x03, 0x5f
        /*0012*/ 	.short	0x0101


	//----- nvinfo : EIATTR_VRC_CTA_INIT_COUNT
	.align		4
        /*0014*/ 	.byte	0x02, 0x4a
	.zero		1
	.zero		1


	//----- nvinfo : EIATTR_EXIT_INSTR_OFFSETS
	.align		4
        /*0018*/ 	.byte	0x04, 0x1c
        /*001a*/ 	.short	(.L_45 - .L_44)


	//   ....[0]....
.L_44:
        /*001c*/ 	.word	0x00000010


	//----- nvinfo : EIATTR_SW_WAR
	.align		4
.L_45:
        /*0020*/ 	.byte	0x04, 0x36
        /*0022*/ 	.short	(.L_47 - .L_46)
.L_46:
        /*0024*/ 	.word	0x00000008
.L_47:


//--------------------- .nv.callgraph             --------------------------
	.section	.nv.callgraph,"",@"SHT_CUDA_CALLGRAPH"
	.align	4
	.sectionentsize	8
	.align		4
        /*0000*/ 	.word	0x00000000
	.align		4
        /*0004*/ 	.word	0xffffffff
	.align		4
        /*0008*/ 	.word	0x00000000
	.align		4
        /*000c*/ 	.word	0xfffffffe
	.align		4
        /*0010*/ 	.word	0x00000000
	.align		4
        /*0014*/ 	.word	0xfffffffd
	.align		4
        /*0018*/ 	.word	0x00000000
	.align		4
        /*001c*/ 	.word	0xfffffffc


//--------------------- .text._Z13pinned_kernelv  --------------------------
	.section	.text._Z13pinned_kernelv,"ax",@progbits
	.align	128
        .global         _Z13pinned_kernelv
        .type           _Z13pinned_kernelv,@function
        .size           _Z13pinned_kernelv,(.L_x_4 - _Z13pinned_kernelv)
        .other          _Z13pinned_kernelv,@"STO_CUDA_ENTRY STV_DEFAULT"
_Z13pinned_kernelv:
.text._Z13pinned_kernelv:
[----:B------:R-:W-:Y:S01]  /*0000*/  LDC R1, c[0x0][0x37c] ;  /* 0x0000df00ff017b82 */ /* 0x000fe20000000800 */
[----:B------:R-:W-:Y:S05]  /*0010*/  EXIT ;  /* 0x000000000000794d */ /* 0x000fea0003800000 */
.L_x_0:
[----:B------:R-:W-:-:S00]  /*0020*/  BRA `(.L_x_0) ;  /* 0xfffffffc00fc7947 */ /* 0x000fc0000383ffff */
[----:B------:R-:W-:-:S00]  /*0030*/  NOP ;  /* 0x0000000000007918 */ /* 0x000fc00000000000 */
        /* <DEDUP_REMOVED lines=12> */
.L_x_4:


//--------------------- .text._Z10opt_kernelv     --------------------------
	.section	.text._Z10opt_kernelv,"ax",@progbits
	.align	128
        .global         _Z10opt_kernelv
        .type           _Z10opt_kernelv,@function
        .size           _Z10opt_kernelv,(.L_x_5 - _Z10opt_kernelv)
        .other          _Z10opt_kernelv,@"STO_CUDA_ENTRY STV_DEFAULT"
_Z10opt_kernelv:
.text._Z10opt_kernelv:
[----:B------:R-:W-:Y:S01]  /*0000*/  LDC R1, c[0x0][0x37c] ;  /* 0x0000df00ff017b82 */ /* 0x000fe20000000800 */
[----:B------:R-:W-:Y:S05]  /*0010*/  EXIT ;  /* 0x000000000000794d */ /* 0x000fea0003800000 */
.L_x_1:
        /* <DEDUP_REMOVED lines=14> */
.L_x_5:


//--------------------- .text._Z12shmem_kernelv   --------------------------
	.section	.text._Z12shmem_kernelv,"ax",@progbits
	.align	128
        .global         _Z12shmem_kernelv
        .type           _Z12shmem_kernelv,@function
        .size           _Z12shmem_kernelv,(.L_x_6 - _Z12shmem_kernelv)
        .other          _Z12shmem_kernelv,@"STO_CUDA_ENTRY STV_DEFAULT"
_Z12shmem_kernelv:
.text._Z12shmem_kernelv:
[----:B------:R-:W-:Y:S01]  /*0000*/  LDC R1, c[0x0][0x37c] ;  /* 0x0000df00ff017b82 */ /* 0x000fe20000000800 */
[----:B------:R-:W-:Y:S05]  /*0010*/  EXIT ;  /* 0x000000000000794d */ /* 0x000fea0003800000 */
.L_x_2:
        /* <DEDUP_REMOVED lines=14> */
.L_x_6:


//--------------------- .text._Z12naive_kernelv   --------------------------
	.section	.text._Z12naive_kernelv,"ax",@progbits
	.align	128
        .global         _Z12naive_kernelv
        .type           _Z12naive_kernelv,@function
        .size           _Z12naive_kernelv,(.L_x_7 - _Z12naive_kernelv)
        .other          _Z12naive_kernelv,@"STO_CUDA_ENTRY STV_DEFAULT"
_Z12naive_kernelv:
.text._Z12naive_kernelv:
[----:B------:R-:W-:Y:S01]  /*0000*/  LDC R1, c[0x0][0x37c] ;  /* 0x0000df00ff017b82 */ /* 0x000fe20000000800 */
[----:B------:R-:W-:Y:S05]  /*0010*/  EXIT ;  /* 0x000000000000794d */ /* 0x000fea0003800000 */
.L_x_3:
        /* <DEDUP_REMOVED lines=14> */
.L_x_7:


//--------------------- .nv.shared.reserved.0     --------------------------
	.section	.nv.shared.reserved.0,"aw",@nobits
	.weak		__nv_reservedSMEM_offset_0_alias
	.size		__nv_reservedSMEM_offset_0_alias, 0, 64
	.other		__nv_reservedSMEM_offset_0_alias,@"STO_CUDA_RESERVED_SHARED STV_DEFAULT"
__nv_reservedSMEM_offset_0_alias:
	.zero		0
	.zero		64


//--------------------- .nv.constant0._Z13pinned_kernelv --------------------------
	.section	.nv.constant0._Z13pinned_kernelv,"a",@progbits
	.sectionflags	@""
	.align	4
.nv.constant0._Z13pinned_kernelv:
	.zero		896


//--------------------- .nv.constant0._Z10opt_kernelv --------------------------
	.section	.nv.constant0._Z10opt_kernelv,"a",@progbits
	.sectionflags	@""
	.align	4
.nv.constant0._Z10opt_kernelv:
	.zero		896


//--------------------- .nv.constant0._Z12shmem_kernelv --------------------------
	.section	.nv.constant0._Z12shmem_kernelv,"a",@progbits
	.sectionflags	@""
	.align	4
.nv.constant0._Z12shmem_kernelv:
	.zero		896


//--------------------- .nv.constant0._Z12naive_kernelv --------------------------
	.section	.nv.constant0._Z12naive_kernelv,"a",@progbits
	.sectionflags	@""
	.align	4
.nv.constant0._Z12naive_kernelv:
	.zero		896


//--------------------- SYMBOLS --------------------------

	.type		.nv.reservedSmem.offset0,@object
	.size		.nv.reservedSmem.offset0,0x4
